	.headerflags	@"EF_CUDA_TEXMODE_UNIFIED EF_CUDA_64BIT_ADDRESS EF_CUDA_ACCELERATORS EF_CUDA_SM90 EF_CUDA_VIRTUAL_SM(EF_CUDA_SM90)"
	.elftype	@"ET_EXEC"


//--------------------- .nv.info                  --------------------------
	.section	.nv.info,"",@"SHT_CUDA_INFO"
	.align	4


	//----- nvinfo : EIATTR_REGCOUNT
	.align		4
        /*0000*/ 	.byte	0x04, 0x2f
        /*0002*/ 	.short	(.L_1 - .L_0)
	.align		4
.L_0:
        /*0004*/ 	.word	index@(triton_poi_fused_bmm_6)
        /*0008*/ 	.word	0x0000000e


	//----- nvinfo : EIATTR_MIN_STACK_SIZE
	.align		4
.L_1:
        /*000c*/ 	.byte	0x04, 0x12
        /*000e*/ 	.short	(.L_3 - .L_2)
	.align		4
.L_2:
        /*0010*/ 	.word	index@(triton_poi_fused_bmm_6)
        /*0014*/ 	.word	0x00000000


	//----- nvinfo : EIATTR_FRAME_SIZE
	.align		4
.L_3:
        /*0018*/ 	.byte	0x04, 0x11
        /*001a*/ 	.short	(.L_5 - .L_4)
	.align		4
.L_4:
        /*001c*/ 	.word	index@(triton_poi_fused_bmm_6)
        /*0020*/ 	.word	0x00000000


	//----- nvinfo : EIATTR_MIN_STACK_SIZE
	.align		4
.L_5:
        /*0024*/ 	.byte	0x04, 0x12
        /*0026*/ 	.short	(.L_7 - .L_6)
	.align		4
.L_6:
        /*0028*/ 	.word	index@(triton_poi_fused_bmm_6)
        /*002c*/ 	.word	0x00000000
.L_7:


//--------------------- .nv.info.triton_poi_fused_bmm_6 --------------------------
	.section	.nv.info.triton_poi_fused_bmm_6,"",@"SHT_CUDA_INFO"
	.sectionflags	@""
	.align	4


	//----- nvinfo : EIATTR_CUDA_API_VERSION
	.align		4
        /*0000*/ 	.byte	0x04, 0x37
        /*0002*/ 	.short	(.L_9 - .L_8)
.L_8:
        /*0004*/ 	.word	0x0000007c


	//----- nvinfo : EIATTR_KPARAM_INFO
	.align		4
.L_9:
        /*0008*/ 	.byte	0x04, 0x17
        /*000a*/ 	.short	(.L_11 - .L_10)
.L_10:
        /*000c*/ 	.word	0x00000000
        /*0010*/ 	.short	0x0002
        /*0012*/ 	.short	0x0010
        /*0014*/ 	.byte	0x00, 0xf0, 0x11, 0x00


	//----- nvinfo : EIATTR_KPARAM_INFO
	.align		4
.L_11:
        /*0018*/ 	.byte	0x04, 0x17
        /*001a*/ 	.short	(.L_13 - .L_12)
.L_12:
        /*001c*/ 	.word	0x00000000
        /*0020*/ 	.short	0x0001
        /*0022*/ 	.short	0x0008
        /*0024*/ 	.byte	0x00, 0xf4, 0x21, 0x00


	//----- nvinfo : EIATTR_KPARAM_INFO
	.align		4
.L_13:
        /*0028*/ 	.byte	0x04, 0x17
        /*002a*/ 	.short	(.L_15 - .L_14)
.L_14:
        /*002c*/ 	.word	0x00000000
        /*0030*/ 	.short	0x0000
        /*0032*/ 	.short	0x0000
        /*0034*/ 	.byte	0x00, 0xf4, 0x21, 0x00


	//----- nvinfo : EIATTR_SPARSE_MMA_MASK
	.align		4
.L_15:
        /*0038*/ 	.byte	0x03, 0x50
        /*003a*/ 	.short	0x0000


	//----- nvinfo : EIATTR_MAXREG_COUNT
	.align		4
        /*003c*/ 	.byte	0x03, 0x1b
        /*003e*/ 	.short	0x00ff


	//----- nvinfo : EIATTR_EXIT_INSTR_OFFSETS
	.align		4
        /*0040*/ 	.byte	0x04, 0x1c
        /*0042*/ 	.short	(.L_17 - .L_16)


	//   ....[0]....
.L_16:
        /*0044*/ 	.word	0x00000120


	//   ....[1]....
        /*0048*/ 	.word	0x00000140


	//----- nvinfo : EIATTR_REQNTID
	.align		4
.L_17:
        /*004c*/ 	.byte	0x04, 0x10
        /*004e*/ 	.short	(.L_19 - .L_18)
.L_18:
        /*0050*/ 	.word	0x00000020
        /*0054*/ 	.word	0x00000001
        /*0058*/ 	.word	0x00000001


	//----- nvinfo : EIATTR_CBANK_PARAM_SIZE
	.align		4
.L_19:
        /*005c*/ 	.byte	0x03, 0x19
        /*005e*/ 	.short	0x0014


	//----- nvinfo : EIATTR_PARAM_CBANK
	.align		4
        /*0060*/ 	.byte	0x04, 0x0a
        /*0062*/ 	.short	(.L_21 - .L_20)
	.align		4
.L_20:
        /*0064*/ 	.word	index@(.nv.constant0.triton_poi_fused_bmm_6)
        /*0068*/ 	.short	0x0210
        /*006a*/ 	.short	0x0014


	//----- nvinfo : EIATTR_SW_WAR
	.align		4
.L_21:
        /*006c*/ 	.byte	0x04, 0x36
        /*006e*/ 	.short	(.L_23 - .L_22)
.L_22:
        /*0070*/ 	.word	0x00000008
.L_23:


//--------------------- .nv.callgraph             --------------------------
	.section	.nv.callgraph,"",@"SHT_CUDA_CALLGRAPH"
	.align	4
	.sectionentsize	8
	.align		4
        /*0000*/ 	.word	0x00000000
	.align		4
        /*0004*/ 	.word	0xffffffff
	.align		4
        /*0008*/ 	.word	0x00000000
	.align		4
        /*000c*/ 	.word	0xfffffffe
	.align		4
        /*0010*/ 	.word	0x00000000
	.align		4
        /*0014*/ 	.word	0xfffffffd
	.align		4
        /*0018*/ 	.word	0x00000000
	.align		4
        /*001c*/ 	.word	0xfffffffc


//--------------------- .text.triton_poi_fused_bmm_6 --------------------------
	.section	.text.triton_poi_fused_bmm_6,"ax",@progbits
	.align	128
        .global         triton_poi_fused_bmm_6
        .type           triton_poi_fused_bmm_6,@function
        .size           triton_poi_fused_bmm_6,(.L_x_1 - triton_poi_fused_bmm_6)
        .other          triton_poi_fused_bmm_6,@"STO_CUDA_ENTRY STV_DEFAULT"
triton_poi_fused_bmm_6:
.text.triton_poi_fused_bmm_6:
[----:B------:R-:W0:Y:S02]  /*0000*/  LDC R1, c[0x0][0x28] ;  /* 0x00000a00ff017b82 */ /* 0x000e240000000800 */
[----:B------:R-:W1:Y:S01]  /*0010*/  S2R R0, SR_TID.X ;  /* 0x0000000000007919 */ /* 0x000e620000002100 */
[----:B------:R-:W2:Y:S01]  /*0020*/  LDC.64 R4, c[0x0][0x210] ;  /* 0x00008400ff047b82 */ /* 0x000ea20000000a00 */
[----:B------:R-:W-:Y:S01]  /*0030*/  CS2R R10, SRZ ;  /* 0x00000000000a7805 */ /* 0x000fe2000001ff00 */
[----:B------:R-:W-:Y:S01]  /*0040*/  ULDC.64 UR4, c[0x0][0x208] ;  /* 0x0000820000047ab9 */ /* 0x000fe20000000a00 */
[----:B------:R-:W3:Y:S01]  /*0050*/  S2R R9, SR_CTAID.X ;  /* 0x0000000000097919 */ /* 0x000ee20000002500 */
[----:B-1----:R-:W-:-:S05]  /*0060*/  IMAD.SHL.U32 R0, R0, 0x2, RZ ;  /* 0x0000000200007824 */ /* 0x002fca00078e00ff */
[----:B------:R-:W-:-:S05]  /*0070*/  LOP3.LUT R0, R0, 0x3e, RZ, 0xc0, !PT ;  /* 0x0000003e00007812 */ /* 0x000fca00078ec0ff */
[----:B---3--:R-:W-:-:S05]  /*0080*/  IMAD R9, R9, 0x40, R0 ;  /* 0x0000004009097824 */ /* 0x008fca00078e0200 */
[C---:B------:R-:W-:Y:S02]  /*0090*/  SHF.L.U32 R3, R9.reuse, 0x1, RZ ;  /* 0x0000000109037819 */ /* 0x040fe400000006ff */
[----:B------:R-:W-:Y:S02]  /*00a0*/  ISETP.GE.AND P0, PT, R9, 0x40, PT ;  /* 0x000000400900780c */ /* 0x000fe40003f06270 */
[----:B------:R-:W-:Y:S01]  /*00b0*/  IADD3 R7, R3, 0x2, RZ ;  /* 0x0000000203077810 */ /* 0x000fe20007ffe0ff */
[----:B--2---:R-:W-:-:S04]  /*00c0*/  IMAD.WIDE R2, R3, 0x4, R4 ;  /* 0x0000000403027825 */ /* 0x004fc800078e0204 */
[----:B------:R-:W-:Y:S02]  /*00d0*/  IMAD.WIDE R4, R7, 0x4, R4 ;  /* 0x0000000407047825 */ /* 0x000fe400078e0204 */
[----:B------:R-:W1:Y:S04]  /*00e0*/  LDC.64 R6, c[0x0][0x218] ;  /* 0x00008600ff067b82 */ /* 0x000e680000000a00 */
[----:B------:R2:W5:Y:S04]  /*00f0*/  @!P0 LDG.E.EL R10, desc[UR4][R2.64] ;  /* 0x00000004020a8981 */ /* 0x000568000c2e1900 */
[----:B------:R2:W5:Y:S01]  /*0100*/  @!P0 LDG.E.EL R11, desc[UR4][R4.64] ;  /* 0x00000004040b8981 */ /* 0x000562000c2e1900 */
[----:B-1----:R-:W-:Y:S01]  /*0110*/  IMAD.WIDE R6, R9, 0x4, R6 ;  /* 0x0000000409067825 */ /* 0x002fe200078e0206 */
[----:B--2---:R-:W-:Y:S06]  /*0120*/  @P0 EXIT ;  /* 0x000000000000094d */ /* 0x004fec0003800000 */
[----:B-----5:R-:W-:Y:S01]  /*0130*/  STG.E.64 desc[UR4][R6.64], R10 ;  /* 0x0000000a06007986 */ /* 0x020fe2000c101b04 */
[----:B------:R-:W-:Y:S05]  /*0140*/  EXIT ;  /* 0x000000000000794d */ /* 0x000fea0003800000 */
.L_x_0:
[----:B------:R-:W-:-:S00]  /*0150*/  BRA `(.L_x_0) ;  /* 0xfffffffc00fc7947 */ /* 0x000fc0000383ffff */
[----:B------:R-:W-:-:S00]  /*0160*/  NOP ;  /* 0x0000000000007918 */ /* 0x000fc00000000000 */
        /* <DEDUP_REMOVED lines=9> */
.L_x_1:


//--------------------- .nv.constant0.triton_poi_fused_bmm_6 --------------------------
	.section	.nv.constant0.triton_poi_fused_bmm_6,"a",@progbits
	.sectionflags	@""
	.align	4
.nv.constant0.triton_poi_fused_bmm_6:
	.zero		548
